//
// Generated by NVIDIA NVVM Compiler
//
// Compiler Build ID: CL-36424714
// Cuda compilation tools, release 13.0, V13.0.88
// Based on NVVM 20.0.0
//

.version 9.0
.target sm_100
.address_size 64

	// .globl	_Z11phase1_flagPiS_ii
.extern .shared .align 16 .b8 temp[];

.visible .entry _Z11phase1_flagPiS_ii(
	.param .u64 .ptr .align 1 _Z11phase1_flagPiS_ii_param_0,
	.param .u64 .ptr .align 1 _Z11phase1_flagPiS_ii_param_1,
	.param .u32 _Z11phase1_flagPiS_ii_param_2,
	.param .u32 _Z11phase1_flagPiS_ii_param_3
)
{
	.reg .pred 	%p<2>;
	.reg .b32 	%r<11>;
	.reg .b64 	%rd<8>;

	ld.param.u64 	%rd1, [_Z11phase1_flagPiS_ii_param_0];
	ld.param.u64 	%rd2, [_Z11phase1_flagPiS_ii_param_1];
	ld.param.u32 	%r3, [_Z11phase1_flagPiS_ii_param_2];
	ld.param.u32 	%r2, [_Z11phase1_flagPiS_ii_param_3];
	mov.u32 	%r4, %ctaid.x;
	mov.u32 	%r5, %ntid.x;
	mov.u32 	%r6, %tid.x;
	mad.lo.s32 	%r1, %r4, %r5, %r6;
	setp.ge.s32 	%p1, %r1, %r3;
	@%p1 bra 	$L__BB0_2;
	cvta.to.global.u64 	%rd3, %rd1;
	cvta.to.global.u64 	%rd4, %rd2;
	mul.wide.s32 	%rd5, %r1, 4;
	add.s64 	%rd6, %rd3, %rd5;
	ld.global.u32 	%r7, [%rd6];
	not.b32 	%r8, %r7;
	shr.u32 	%r9, %r8, %r2;
	and.b32  	%r10, %r9, 1;
	add.s64 	%rd7, %rd4, %rd5;
	st.global.u32 	[%rd7], %r10;
$L__BB0_2:
	ret;

}
	// .globl	_Z21exclusive_scan_kernelPiS_S_i
.visible .entry _Z21exclusive_scan_kernelPiS_S_i(
	.param .u64 .ptr .align 1 _Z21exclusive_scan_kernelPiS_S_i_param_0,
	.param .u64 .ptr .align 1 _Z21exclusive_scan_kernelPiS_S_i_param_1,
	.param .u64 .ptr .align 1 _Z21exclusive_scan_kernelPiS_S_i_param_2,
	.param .u32 _Z21exclusive_scan_kernelPiS_S_i_param_3
)
{
	.reg .pred 	%p<8>;
	.reg .b32 	%r<53>;
	.reg .b64 	%rd<11>;

	ld.param.u64 	%rd3, [_Z21exclusive_scan_kernelPiS_S_i_param_0];
	ld.param.u64 	%rd1, [_Z21exclusive_scan_kernelPiS_S_i_param_1];
	ld.param.u64 	%rd2, [_Z21exclusive_scan_kernelPiS_S_i_param_2];
	ld.param.u32 	%r15, [_Z21exclusive_scan_kernelPiS_S_i_param_3];
	cvta.to.global.u64 	%rd4, %rd3;
	mov.u32 	%r1, %tid.x;
	shl.b32 	%r2, %r1, 1;
	mul.wide.u32 	%rd5, %r2, 4;
	add.s64 	%rd6, %rd4, %rd5;
	ld.global.u32 	%r17, [%rd6];
	shl.b32 	%r18, %r1, 3;
	mov.u32 	%r19, temp;
	add.s32 	%r3, %r19, %r18;
	or.b32  	%r4, %r2, 1;
	ld.global.u32 	%r20, [%rd6+4];
	st.shared.v2.u32 	[%r3], {%r17, %r20};
	shr.s32 	%r48, %r15, 1;
	setp.lt.s32 	%p1, %r48, 1;
	mov.b32 	%r50, 1;
	@%p1 bra 	$L__BB1_5;
	mov.b32 	%r50, 1;
$L__BB1_2:
	bar.sync 	0;
	setp.ge.s32 	%p2, %r1, %r48;
	@%p2 bra 	$L__BB1_4;
	mul.lo.s32 	%r22, %r50, %r4;
	shl.b32 	%r23, %r22, 2;
	add.s32 	%r25, %r19, %r23;
	ld.shared.u32 	%r26, [%r25+-4];
	shl.b32 	%r27, %r50, 2;
	add.s32 	%r28, %r25, %r27;
	ld.shared.u32 	%r29, [%r28+-4];
	add.s32 	%r30, %r29, %r26;
	st.shared.u32 	[%r28+-4], %r30;
$L__BB1_4:
	shl.b32 	%r50, %r50, 1;
	shr.u32 	%r9, %r48, 1;
	setp.gt.u32 	%p3, %r48, 1;
	mov.u32 	%r48, %r9;
	@%p3 bra 	$L__BB1_2;
$L__BB1_5:
	setp.ne.s32 	%p4, %r1, 0;
	@%p4 bra 	$L__BB1_7;
	shl.b32 	%r31, %r15, 2;
	add.s32 	%r33, %r19, %r31;
	ld.shared.u32 	%r34, [%r33+-4];
	cvta.to.global.u64 	%rd7, %rd2;
	st.global.u32 	[%rd7], %r34;
	mov.b32 	%r35, 0;
	st.shared.u32 	[%r33+-4], %r35;
$L__BB1_7:
	setp.lt.s32 	%p5, %r15, 2;
	@%p5 bra 	$L__BB1_12;
	mov.b32 	%r51, 1;
$L__BB1_9:
	shr.u32 	%r50, %r50, 1;
	bar.sync 	0;
	setp.ge.u32 	%p6, %r1, %r51;
	@%p6 bra 	$L__BB1_11;
	mul.lo.s32 	%r37, %r50, %r4;
	shl.b32 	%r38, %r37, 2;
	add.s32 	%r40, %r19, %r38;
	ld.shared.u32 	%r41, [%r40+-4];
	shl.b32 	%r42, %r50, 2;
	add.s32 	%r43, %r40, %r42;
	ld.shared.u32 	%r44, [%r43+-4];
	st.shared.u32 	[%r40+-4], %r44;
	add.s32 	%r45, %r44, %r41;
	st.shared.u32 	[%r43+-4], %r45;
$L__BB1_11:
	shl.b32 	%r51, %r51, 1;
	setp.lt.s32 	%p7, %r51, %r15;
	@%p7 bra 	$L__BB1_9;
$L__BB1_12:
	cvta.to.global.u64 	%rd8, %rd1;
	bar.sync 	0;
	ld.shared.v2.u32 	{%r46, %r47}, [%r3];
	add.s64 	%rd10, %rd8, %rd5;
	st.global.u32 	[%rd10], %r46;
	st.global.u32 	[%rd10+4], %r47;
	ret;

}
	// .globl	_Z14scatter_kernelPiS_S_iii
.visible .entry _Z14scatter_kernelPiS_S_iii(
	.param .u64 .ptr .align 1 _Z14scatter_kernelPiS_S_iii_param_0,
	.param .u64 .ptr .align 1 _Z14scatter_kernelPiS_S_iii_param_1,
	.param .u64 .ptr .align 1 _Z14scatter_kernelPiS_S_iii_param_2,
	.param .u32 _Z14scatter_kernelPiS_S_iii_param_3,
	.param .u32 _Z14scatter_kernelPiS_S_iii_param_4,
	.param .u32 _Z14scatter_kernelPiS_S_iii_param_5
)
{
	.reg .pred 	%p<3>;
	.reg .b32 	%r<17>;
	.reg .b64 	%rd<15>;

	ld.param.u64 	%rd2, [_Z14scatter_kernelPiS_S_iii_param_0];
	ld.param.u64 	%rd3, [_Z14scatter_kernelPiS_S_iii_param_1];
	ld.param.u64 	%rd4, [_Z14scatter_kernelPiS_S_iii_param_2];
	ld.param.u32 	%r6, [_Z14scatter_kernelPiS_S_iii_param_3];
	ld.param.u32 	%r8, [_Z14scatter_kernelPiS_S_iii_param_4];
	ld.param.u32 	%r7, [_Z14scatter_kernelPiS_S_iii_param_5];
	cvta.to.global.u64 	%rd1, %rd4;
	mov.u32 	%r9, %ctaid.x;
	mov.u32 	%r10, %ntid.x;
	mov.u32 	%r11, %tid.x;
	mad.lo.s32 	%r1, %r9, %r10, %r11;
	setp.ge.s32 	%p1, %r1, %r8;
	@%p1 bra 	$L__BB2_5;
	cvta.to.global.u64 	%rd5, %rd2;
	mul.wide.s32 	%rd6, %r1, 4;
	add.s64 	%rd7, %rd5, %rd6;
	ld.global.u32 	%r2, [%rd7];
	shr.u32 	%r12, %r2, %r7;
	and.b32  	%r13, %r12, 1;
	setp.eq.b32 	%p2, %r13, 1;
	@%p2 bra 	$L__BB2_3;
	add.s64 	%rd11, %rd1, %rd6;
	ld.global.u32 	%r16, [%rd11];
	bra.uni 	$L__BB2_4;
$L__BB2_3:
	add.s64 	%rd9, %rd1, %rd6;
	ld.global.u32 	%r14, [%rd9];
	add.s32 	%r15, %r6, %r1;
	sub.s32 	%r16, %r15, %r14;
$L__BB2_4:
	cvta.to.global.u64 	%rd12, %rd3;
	mul.wide.s32 	%rd13, %r16, 4;
	add.s64 	%rd14, %rd12, %rd13;
	st.global.u32 	[%rd14], %r2;
$L__BB2_5:
	ret;

}


// ===== COMPILED SASS (sm_100) =====

	.target	sm_100

	.elftype	@"ET_EXEC"


//--------------------- .note.nv.tkinfo           --------------------------
	.section	.note.nv.tkinfo,"",@"SHT_NOTE"
	.sectionflags	@"SHF_NOTE_NV_TKINFO"
	.tkinfo
        /*0018*/ 	.word	0x00000002
        /*0030*/ 	.string	""
        /*0030*/ 	.string	"ptxas"
        /*0030*/ 	.string	"Cuda compilation tools, release 13.0, V13.0.88"
        /*0030*/ 	.string	"Build cuda_13.0.r13.0/compiler.36424714_0"
        /*0030*/ 	.string	"-arch sm_100 -m 64 "



//--------------------- .note.nv.cuinfo           --------------------------
	.section	.note.nv.cuinfo,"",@"SHT_NOTE"
	.sectionflags	@"SHF_NOTE_NV_CUINFO"
        /*0018*/ 	.short	0x0002
        /*001a*/ 	.short	0x0064
        /*001c*/ 	.short	0x0082
	.zero		2


//--------------------- .nv.info                  --------------------------
	.section	.nv.info,"",@"SHT_CUDA_INFO"
	.align	4


	//----- nvinfo : EIATTR_REGCOUNT
	.align		4
        /*0000*/ 	.byte	0x04, 0x2f
        /*0002*/ 	.short	(.L_1 - .L_0)
	.align		4
.L_0:
        /*0004*/ 	.word	index@(_Z11phase1_flagPiS_ii)
        /*0008*/ 	.word	0x0000000a


	//----- nvinfo : EIATTR_FRAME_SIZE
	.align		4
.L_1:
        /*000c*/ 	.byte	0x04, 0x11
        /*000e*/ 	.short	(.L_3 - .L_2)
	.align		4
.L_2:
        /*0010*/ 	.word	index@(_Z11phase1_flagPiS_ii)
        /*0014*/ 	.word	0x00000000


	//----- nvinfo : EIATTR_REGCOUNT
	.align		4
.L_3:
        /*0018*/ 	.byte	0x04, 0x2f
        /*001a*/ 	.short	(.L_5 - .L_4)
	.align		4
.L_4:
        /*001c*/ 	.word	index@(_Z21exclusive_scan_kernelPiS_S_i)
        /*0020*/ 	.word	0x0000000d


	//----- nvinfo : EIATTR_FRAME_SIZE
	.align		4
.L_5:
        /*0024*/ 	.byte	0x04, 0x11
        /*0026*/ 	.short	(.L_7 - .L_6)
	.align		4
.L_6:
        /*0028*/ 	.word	index@(_Z21exclusive_scan_kernelPiS_S_i)
        /*002c*/ 	.word	0x00000000


	//----- nvinfo : EIATTR_REGCOUNT
	.align		4
.L_7:
        /*0030*/ 	.byte	0x04, 0x2f
        /*0032*/ 	.short	(.L_9 - .L_8)
	.align		4
.L_8:
        /*0034*/ 	.word	index@(_Z14scatter_kernelPiS_S_iii)
        /*0038*/ 	.word	0x0000000e


	//----- nvinfo : EIATTR_FRAME_SIZE
	.align		4
.L_9:
        /*003c*/ 	.byte	0x04, 0x11
        /*003e*/ 	.short	(.L_11 - .L_10)
	.align		4
.L_10:
        /*0040*/ 	.word	index@(_Z14scatter_kernelPiS_S_iii)
        /*0044*/ 	.word	0x00000000


	//----- nvinfo : EIATTR_MIN_STACK_SIZE
	.align		4
.L_11:
        /*0048*/ 	.byte	0x04, 0x12
        /*004a*/ 	.short	(.L_13 - .L_12)
	.align		4
.L_12:
        /*004c*/ 	.word	index@(_Z14scatter_kernelPiS_S_iii)
        /*0050*/ 	.word	0x00000000


	//----- nvinfo : EIATTR_MIN_STACK_SIZE
	.align		4
.L_13:
        /*0054*/ 	.byte	0x04, 0x12
        /*0056*/ 	.short	(.L_15 - .L_14)
	.align		4
.L_14:
        /*0058*/ 	.word	index@(_Z21exclusive_scan_kernelPiS_S_i)
        /*005c*/ 	.word	0x00000000


	//----- nvinfo : EIATTR_MIN_STACK_SIZE
	.align		4
.L_15:
        /*0060*/ 	.byte	0x04, 0x12
        /*0062*/ 	.short	(.L_17 - .L_16)
	.align		4
.L_16:
        /*0064*/ 	.word	index@(_Z11phase1_flagPiS_ii)
        /*0068*/ 	.word	0x00000000
.L_17:


//--------------------- .nv.compat                --------------------------
	.section	.nv.compat,"",@"SHT_CUDA_COMPAT_INFO"
	.align	4
        /*0000*/ 	.byte	0x02, 0x09, 0x00, 0x00, 0x02, 0x02, 0x01, 0x00, 0x02, 0x05, 0x05, 0x00, 0x03, 0x07, 0x01, 0x01
        /*0010*/ 	.byte	0x02, 0x03, 0x00, 0x00, 0x02, 0x06, 0x01, 0x00, 0x04, 0x0b, 0x08, 0x00, 0x09, 0x00, 0x00, 0x00
        /*0020*/ 	.byte	0x00, 0x00, 0x00, 0x00


//--------------------- .nv.info._Z14scatter_kernelPiS_S_iii --------------------------
	.section	.nv.info._Z14scatter_kernelPiS_S_iii,"",@"SHT_CUDA_INFO"
	.sectionflags	@""
	.align	4


	//----- nvinfo : EIATTR_CUDA_API_VERSION
	.align		4
        /*0000*/ 	.byte	0x04, 0x37
        /*0002*/ 	.short	(.L_19 - .L_18)
.L_18:
        /*0004*/ 	.word	0x00000082


	//----- nvinfo : EIATTR_KPARAM_INFO
	.align		4
.L_19:
        /*0008*/ 	.byte	0x04, 0x17
        /*000a*/ 	.short	(.L_21 - .L_20)
.L_20:
        /*000c*/ 	.word	0x00000000
        /*0010*/ 	.short	0x0005
        /*0012*/ 	.short	0x0020
        /*0014*/ 	.byte	0x00, 0xf0, 0x11, 0x00


	//----- nvinfo : EIATTR_KPARAM_INFO
	.align		4
.L_21:
        /*0018*/ 	.byte	0x04, 0x17
        /*001a*/ 	.short	(.L_23 - .L_22)
.L_22:
        /*001c*/ 	.word	0x00000000
        /*0020*/ 	.short	0x0004
        /*0022*/ 	.short	0x001c
        /*0024*/ 	.byte	0x00, 0xf0, 0x11, 0x00


	//----- nvinfo : EIATTR_KPARAM_INFO
	.align		4
.L_23:
        /*0028*/ 	.byte	0x04, 0x17
        /*002a*/ 	.short	(.L_25 - .L_24)
.L_24:
        /*002c*/ 	.word	0x00000000
        /*0030*/ 	.short	0x0003
        /*0032*/ 	.short	0x0018
        /*0034*/ 	.byte	0x00, 0xf0, 0x11, 0x00


	//----- nvinfo : EIATTR_KPARAM_INFO
	.align		4
.L_25:
        /*0038*/ 	.byte	0x04, 0x17
        /*003a*/ 	.short	(.L_27 - .L_26)
.L_26:
        /*003c*/ 	.word	0x00000000
        /*0040*/ 	.short	0x0002
        /*0042*/ 	.short	0x0010
        /*0044*/ 	.byte	0x00, 0xf5, 0x21, 0x00


	//----- nvinfo : EIATTR_KPARAM_INFO
	.align		4
.L_27:
        /*0048*/ 	.byte	0x04, 0x17
        /*004a*/ 	.short	(.L_29 - .L_28)
.L_28:
        /*004c*/ 	.word	0x00000000
        /*0050*/ 	.short	0x0001
        /*0052*/ 	.short	0x0008
        /*0054*/ 	.byte	0x00, 0xf5, 0x21, 0x00


	//----- nvinfo : EIATTR_KPARAM_INFO
	.align		4
.L_29:
        /*0058*/ 	.byte	0x04, 0x17
        /*005a*/ 	.short	(.L_31 - .L_30)
.L_30:
        /*005c*/ 	.word	0x00000000
        /*0060*/ 	.short	0x0000
        /*0062*/ 	.short	0x0000
        /*0064*/ 	.byte	0x00, 0xf5, 0x21, 0x00


	//----- nvinfo : EIATTR_SPARSE_MMA_MASK
	.align		4
.L_31:
        /*0068*/ 	.byte	0x03, 0x50
        /*006a*/ 	.short	0x0000


	//----- nvinfo : EIATTR_MAXREG_COUNT
	.align		4
        /*006c*/ 	.byte	0x03, 0x1b
        /*006e*/ 	.short	0x00ff


	//----- nvinfo : EIATTR_MERCURY_ISA_VERSION
	.align		4
        /*0070*/ 	.byte	0x03, 0x5f
        /*0072*/ 	.short	0x0101


	//----- nvinfo : EIATTR_VRC_CTA_INIT_COUNT
	.align		4
        /*0074*/ 	.byte	0x02, 0x4a
	.zero		1
	.zero		1


	//----- nvinfo : EIATTR_EXIT_INSTR_OFFSETS
	.align		4
        /*0078*/ 	.byte	0x04, 0x1c
        /*007a*/ 	.short	(.L_33 - .L_32)


	//   ....[0]....
.L_32:
        /*007c*/ 	.word	0x00000070


	//   ....[1]....
        /*0080*/ 	.word	0x00000180


	//----- nvinfo : EIATTR_CBANK_PARAM_SIZE
	.align		4
.L_33:
        /*0084*/ 	.byte	0x03, 0x19
        /*0086*/ 	.short	0x0024


	//----- nvinfo : EIATTR_PARAM_CBANK
	.align		4
        /*0088*/ 	.byte	0x04, 0x0a
        /*008a*/ 	.short	(.L_35 - .L_34)
	.align		4
.L_34:
        /*008c*/ 	.word	index@(.nv.constant0._Z14scatter_kernelPiS_S_iii)
        /*0090*/ 	.short	0x0380
        /*0092*/ 	.short	0x0024


	//----- nvinfo : EIATTR_SW_WAR
	.align		4
.L_35:
        /*0094*/ 	.byte	0x04, 0x36
        /*0096*/ 	.short	(.L_37 - .L_36)
.L_36:
        /*0098*/ 	.word	0x00000008
.L_37:


//--------------------- .nv.info._Z21exclusive_scan_kernelPiS_S_i --------------------------
	.section	.nv.info._Z21exclusive_scan_kernelPiS_S_i,"",@"SHT_CUDA_INFO"
	.sectionflags	@""
	.align	4


	//----- nvinfo : EIATTR_CUDA_API_VERSION
	.align		4
        /*0000*/ 	.byte	0x04, 0x37
        /*0002*/ 	.short	(.L_39 - .L_38)
.L_38:
        /*0004*/ 	.word	0x00000082


	//----- nvinfo : EIATTR_KPARAM_INFO
	.align		4
.L_39:
        /*0008*/ 	.byte	0x04, 0x17
        /*000a*/ 	.short	(.L_41 - .L_40)
.L_40:
        /*000c*/ 	.word	0x00000000
        /*0010*/ 	.short	0x0003
        /*0012*/ 	.short	0x0018
        /*0014*/ 	.byte	0x00, 0xf0, 0x11, 0x00


	//----- nvinfo : EIATTR_KPARAM_INFO
	.align		4
.L_41:
        /*0018*/ 	.byte	0x04, 0x17
        /*001a*/ 	.short	(.L_43 - .L_42)
.L_42:
        /*001c*/ 	.word	0x00000000
        /*0020*/ 	.short	0x0002
        /*0022*/ 	.short	0x0010
        /*0024*/ 	.byte	0x00, 0xf5, 0x21, 0x00


	//----- nvinfo : EIATTR_KPARAM_INFO
	.align		4
.L_43:
        /*0028*/ 	.byte	0x04, 0x17
        /*002a*/ 	.short	(.L_45 - .L_44)
.L_44:
        /*002c*/ 	.word	0x00000000
        /*0030*/ 	.short	0x0001
        /*0032*/ 	.short	0x0008
        /*0034*/ 	.byte	0x00, 0xf5, 0x21, 0x00


	//----- nvinfo : EIATTR_KPARAM_INFO
	.align		4
.L_45:
        /*0038*/ 	.byte	0x04, 0x17
        /*003a*/ 	.short	(.L_47 - .L_46)
.L_46:
        /*003c*/ 	.word	0x00000000
        /*0040*/ 	.short	0x0000
        /*0042*/ 	.short	0x0000
        /*0044*/ 	.byte	0x00, 0xf5, 0x21, 0x00


	//----- nvinfo : EIATTR_SPARSE_MMA_MASK
	.align		4
.L_47:
        /*0048*/ 	.byte	0x03, 0x50
        /*004a*/ 	.short	0x0000


	//----- nvinfo : EIATTR_MAXREG_COUNT
	.align		4
        /*004c*/ 	.byte	0x03, 0x1b
        /*004e*/ 	.short	0x00ff


	//----- nvinfo : EIATTR_NUM_BARRIERS
	.align		4
        /*0050*/ 	.byte	0x02, 0x4c
        /*0052*/ 	.byte	0x01
	.zero		1


	//----- nvinfo : EIATTR_MERCURY_ISA_VERSION
	.align		4
        /*0054*/ 	.byte	0x03, 0x5f
        /*0056*/ 	.short	0x0101


	//----- nvinfo : EIATTR_VRC_CTA_INIT_COUNT
	.align		4
        /*0058*/ 	.byte	0x02, 0x4a
	.zero		1
	.zero		1


	//----- nvinfo : EIATTR_EXIT_INSTR_OFFSETS
	.align		4
        /*005c*/ 	.byte	0x04, 0x1c
        /*005e*/ 	.short	(.L_49 - .L_48)


	//   ....[0]....
.L_48:
        /*0060*/ 	.word	0x00000410


	//----- nvinfo : EIATTR_CBANK_PARAM_SIZE
	.align		4
.L_49:
        /*0064*/ 	.byte	0x03, 0x19
        /*0066*/ 	.short	0x001c


	//----- nvinfo : EIATTR_PARAM_CBANK
	.align		4
        /*0068*/ 	.byte	0x04, 0x0a
        /*006a*/ 	.short	(.L_51 - .L_50)
	.align		4
.L_50:
        /*006c*/ 	.word	index@(.nv.constant0._Z21exclusive_scan_kernelPiS_S_i)
        /*0070*/ 	.short	0x0380
        /*0072*/ 	.short	0x001c


	//----- nvinfo : EIATTR_SW_WAR
	.align		4
.L_51:
        /*0074*/ 	.byte	0x04, 0x36
        /*0076*/ 	.short	(.L_53 - .L_52)
.L_52:
        /*0078*/ 	.word	0x00000008
.L_53:


//--------------------- .nv.info._Z11phase1_flagPiS_ii --------------------------
	.section	.nv.info._Z11phase1_flagPiS_ii,"",@"SHT_CUDA_INFO"
	.sectionflags	@""
	.align	4


	//----- nvinfo : EIATTR_CUDA_API_VERSION
	.align		4
        /*0000*/ 	.byte	0x04, 0x37
        /*0002*/ 	.short	(.L_55 - .L_54)
.L_54:
        /*0004*/ 	.word	0x00000082


	//----- nvinfo : EIATTR_KPARAM_INFO
	.align		4
.L_55:
        /*0008*/ 	.byte	0x04, 0x17
        /*000a*/ 	.short	(.L_57 - .L_56)
.L_56:
        /*000c*/ 	.word	0x00000000
        /*0010*/ 	.short	0x0003
        /*0012*/ 	.short	0x0014
        /*0014*/ 	.byte	0x00, 0xf0, 0x11, 0x00


	//----- nvinfo : EIATTR_KPARAM_INFO
	.align		4
.L_57:
        /*0018*/ 	.byte	0x04, 0x17
        /*001a*/ 	.short	(.L_59 - .L_58)
.L_58:
        /*001c*/ 	.word	0x00000000
        /*0020*/ 	.short	0x0002
        /*0022*/ 	.short	0x0010
        /*0024*/ 	.byte	0x00, 0xf0, 0x11, 0x00


	//----- nvinfo : EIATTR_KPARAM_INFO
	.align		4
.L_59:
        /*0028*/ 	.byte	0x04, 0x17
        /*002a*/ 	.short	(.L_61 - .L_60)
.L_60:
        /*002c*/ 	.word	0x00000000
        /*0030*/ 	.short	0x0001
        /*0032*/ 	.short	0x0008
        /*0034*/ 	.byte	0x00, 0xf5, 0x21, 0x00


	//----- nvinfo : EIATTR_KPARAM_INFO
	.align		4
.L_61:
        /*0038*/ 	.byte	0x04, 0x17
        /*003a*/ 	.short	(.L_63 - .L_62)
.L_62:
        /*003c*/ 	.word	0x00000000
        /*0040*/ 	.short	0x0000
        /*0042*/ 	.short	0x0000
        /*0044*/ 	.byte	0x00, 0xf5, 0x21, 0x00


	//----- nvinfo : EIATTR_SPARSE_MMA_MASK
	.align		4
.L_63:
        /*0048*/ 	.byte	0x03, 0x50
        /*004a*/ 	.short	0x0000


	//----- nvinfo : EIATTR_MAXREG_COUNT
	.align		4
        /*004c*/ 	.byte	0x03, 0x1b
        /*004e*/ 	.short	0x00ff


	//----- nvinfo : EIATTR_MERCURY_ISA_VERSION
	.align		4
        /*0050*/ 	.byte	0x03, 0x5f
        /*0052*/ 	.short	0x0101


	//----- nvinfo : EIATTR_VRC_CTA_INIT_COUNT
	.align		4
        /*0054*/ 	.byte	0x02, 0x4a
	.zero		1
	.zero		1


	//----- nvinfo : EIATTR_EXIT_INSTR_OFFSETS
	.align		4
        /*0058*/ 	.byte	0x04, 0x1c
        /*005a*/ 	.short	(.L_65 - .L_64)


	//   ....[0]....
.L_64:
        /*005c*/ 	.word	0x00000070


	//   ....[1]....
        /*0060*/ 	.word	0x00000130


	//----- nvinfo : EIATTR_CBANK_PARAM_SIZE
	.align		4
.L_65:
        /*0064*/ 	.byte	0x03, 0x19
        /*0066*/ 	.short	0x0018


	//----- nvinfo : EIATTR_PARAM_CBANK
	.align		4
        /*0068*/ 	.byte	0x04, 0x0a
        /*006a*/ 	.short	(.L_67 - .L_66)
	.align		4
.L_66:
        /*006c*/ 	.word	index@(.nv.constant0._Z11phase1_flagPiS_ii)
        /*0070*/ 	.short	0x0380
        /*0072*/ 	.short	0x0018


	//----- nvinfo : EIATTR_SW_WAR
	.align		4
.L_67:
        /*0074*/ 	.byte	0x04, 0x36
        /*0076*/ 	.short	(.L_69 - .L_68)
.L_68:
        /*0078*/ 	.word	0x00000008
.L_69:


//--------------------- .nv.callgraph             --------------------------
	.section	.nv.callgraph,"",@"SHT_CUDA_CALLGRAPH"
	.align	4
	.sectionentsize	8
	.align		4
        /*0000*/ 	.word	0x00000000
	.align		4
        /*0004*/ 	.word	0xffffffff
	.align		4
        /*0008*/ 	.word	0x00000000
	.align		4
        /*000c*/ 	.word	0xfffffffe
	.align		4
        /*0010*/ 	.word	0x00000000
	.align		4
        /*0014*/ 	.word	0xfffffffd
	.align		4
        /*0018*/ 	.word	0x00000000
	.align		4
        /*001c*/ 	.word	0xfffffffc


//--------------------- .text._Z14scatter_kernelPiS_S_iii --------------------------
	.section	.text._Z14scatter_kernelPiS_S_iii,"ax",@progbits
	.align	128
        .global         _Z14scatter_kernelPiS_S_iii
        .type           _Z14scatter_kernelPiS_S_iii,@function
        .size           _Z14scatter_kernelPiS_S_iii,(.L_x_7 - _Z14scatter_kernelPiS_S_iii)
        .other          _Z14scatter_kernelPiS_S_iii,@"STO_CUDA_ENTRY STV_DEFAULT"
_Z14scatter_kernelPiS_S_iii:
.text._Z14scatter_kernelPiS_S_iii:
[----:B------:R-:W-:Y:S01]  /*0000*/  LDC R1, c[0x0][0x37c] ;  /* 0x0000df00ff017b82 */ /* 0x000fe20000000800 */
[----:B------:R-:W0:Y:S07]  /*0010*/  S2R R0, SR_TID.X ;  /* 0x0000000000007919 */ /* 0x000e2e0000002100 */
[----:B------:R-:W0:Y:S01]  /*0020*/  S2UR UR4, SR_CTAID.X ;  /* 0x00000000000479c3 */ /* 0x000e220000002500 */
[----:B------:R-:W1:Y:S07]  /*0030*/  LDCU UR5, c[0x0][0x39c] ;  /* 0x00007380ff0577ac */ /* 0x000e6e0008000800 */
[----:B------:R-:W0:Y:S02]  /*0040*/  LDC R9, c[0x0][0x360] ;  /* 0x0000d800ff097b82 */ /* 0x000e240000000800 */
[----:B0-----:R-:W-:-:S05]  /*0050*/  IMAD R9, R9, UR4, R0 ;  /* 0x0000000409097c24 */ /* 0x001fca000f8e0200 */
[----:B-1----:R-:W-:-:S13]  /*0060*/  ISETP.GE.AND P0, PT, R9, UR5, PT ;  /* 0x0000000509007c0c */ /* 0x002fda000bf06270 */
[----:B------:R-:W-:Y:S05]  /*0070*/  @P0 EXIT ;  /* 0x000000000000094d */ /* 0x000fea0003800000 */
[----:B------:R-:W0:Y:S01]  /*0080*/  LDC.64 R2, c[0x0][0x380] ;  /* 0x0000e000ff027b82 */ /* 0x000e220000000a00 */
[----:B------:R-:W1:Y:S01]  /*0090*/  LDCU.64 UR4, c[0x0][0x358] ;  /* 0x00006b00ff0477ac */ /* 0x000e620008000a00 */
[----:B------:R-:W2:Y:S06]  /*00a0*/  LDCU UR6, c[0x0][0x3a0] ;  /* 0x00007400ff0677ac */ /* 0x000eac0008000800 */
[----:B------:R-:W3:Y:S08]  /*00b0*/  LDC.64 R4, c[0x0][0x390] ;  /* 0x0000e400ff047b82 */ /* 0x000ef00000000a00 */
[----:B------:R-:W4:Y:S01]  /*00c0*/  LDC.64 R6, c[0x0][0x388] ;  /* 0x0000e200ff067b82 */ /* 0x000f220000000a00 */
[----:B0-----:R-:W-:-:S05]  /*00d0*/  IMAD.WIDE R2, R9, 0x4, R2 ;  /* 0x0000000409027825 */ /* 0x001fca00078e0202 */
[----:B-1----:R-:W2:Y:S01]  /*00e0*/  LDG.E R11, desc[UR4][R2.64] ;  /* 0x00000004020b7981 */ /* 0x002ea2000c1e1900 */
[----:B---3--:R-:W-:-:S06]  /*00f0*/  IMAD.WIDE R4, R9, 0x4, R4 ;  /* 0x0000000409047825 */ /* 0x008fcc00078e0204 */
[----:B------:R-:W3:Y:S01]  /*0100*/  LDG.E R4, desc[UR4][R4.64] ;  /* 0x0000000404047981 */ /* 0x000ee2000c1e1900 */
[----:B--2---:R-:W-:-:S04]  /*0110*/  SHF.R.U32.HI R0, RZ, UR6, R11 ;  /* 0x00000006ff007c19 */ /* 0x004fc8000801160b */
[----:B------:R-:W-:-:S04]  /*0120*/  LOP3.LUT R0, R0, 0x1, RZ, 0xc0, !PT ;  /* 0x0000000100007812 */ /* 0x000fc800078ec0ff */
[----:B------:R-:W-:-:S13]  /*0130*/  ISETP.NE.U32.AND P0, PT, R0, 0x1, PT ;  /* 0x000000010000780c */ /* 0x000fda0003f05070 */
[----:B------:R-:W3:Y:S02]  /*0140*/  @!P0 LDC R0, c[0x0][0x398] ;  /* 0x0000e600ff008b82 */ /* 0x000ee40000000800 */
[----:B---3--:R-:W-:-:S05]  /*0150*/  @!P0 IADD3 R4, PT, PT, -R4, R0, R9 ;  /* 0x0000000004048210 */ /* 0x008fca0007ffe109 */
[----:B----4-:R-:W-:-:S05]  /*0160*/  IMAD.WIDE R2, R4, 0x4, R6 ;  /* 0x0000000404027825 */ /* 0x010fca00078e0206 */
[----:B------:R-:W-:Y:S01]  /*0170*/  STG.E desc[UR4][R2.64], R11 ;  /* 0x0000000b02007986 */ /* 0x000fe2000c101904 */
[----:B------:R-:W-:Y:S05]  /*0180*/  EXIT ;  /* 0x000000000000794d */ /* 0x000fea0003800000 */
.L_x_0:
[----:B------:R-:W-:-:S00]  /*0190*/  BRA `(.L_x_0) ;  /* 0xfffffffc00fc7947 */ /* 0x000fc0000383ffff */
[----:B------:R-:W-:-:S00]  /*01a0*/  NOP ;  /* 0x0000000000007918 */ /* 0x000fc00000000000 */
        /* <DEDUP_REMOVED lines=13> */
.L_x_7:


//--------------------- .text._Z21exclusive_scan_kernelPiS_S_i --------------------------
	.section	.text._Z21exclusive_scan_kernelPiS_S_i,"ax",@progbits
	.align	128
        .global         _Z21exclusive_scan_kernelPiS_S_i
        .type           _Z21exclusive_scan_kernelPiS_S_i,@function
        .size           _Z21exclusive_scan_kernelPiS_S_i,(.L_x_8 - _Z21exclusive_scan_kernelPiS_S_i)
        .other          _Z21exclusive_scan_kernelPiS_S_i,@"STO_CUDA_ENTRY STV_DEFAULT"
_Z21exclusive_scan_kernelPiS_S_i:
.text._Z21exclusive_scan_kernelPiS_S_i:
[----:B------:R-:W-:Y:S01]  /*0000*/  LDC R1, c[0x0][0x37c] ;  /* 0x0000df00ff017b82 */ /* 0x000fe20000000800 */
[----:B------:R-:W0:Y:S07]  /*0010*/  S2R R10, SR_TID.X ;  /* 0x00000000000a7919 */ /* 0x000e2e0000002100 */
[----:B------:R-:W1:Y:S01]  /*0020*/  LDC.64 R2, c[0x0][0x380] ;  /* 0x0000e000ff027b82 */ /* 0x000e620000000a00 */
[----:B------:R-:W2:Y:S01]  /*0030*/  LDCU.64 UR8, c[0x0][0x358] ;  /* 0x00006b00ff0877ac */ /* 0x000ea20008000a00 */
[----:B------:R-:W3:Y:S06]  /*0040*/  LDCU UR6, c[0x0][0x398] ;  /* 0x00007300ff0677ac */ /* 0x000eec0008000800 */
[----:B------:R-:W4:Y:S08]  /*0050*/  S2UR UR5, SR_CgaCtaId ;  /* 0x00000000000579c3 */ /* 0x000f300000008800 */
[----:B------:R-:W3:Y:S01]  /*0060*/  LDC R9, c[0x0][0x398] ;  /* 0x0000e600ff097b82 */ /* 0x000ee20000000800 */
[----:B0-----:R-:W-:-:S04]  /*0070*/  IMAD.SHL.U32 R0, R10, 0x2, RZ ;  /* 0x000000020a007824 */ /* 0x001fc800078e00ff */
[----:B-1----:R-:W-:-:S05]  /*0080*/  IMAD.WIDE.U32 R2, R0, 0x4, R2 ;  /* 0x0000000400027825 */ /* 0x002fca00078e0002 */
[----:B--2---:R-:W2:Y:S04]  /*0090*/  LDG.E R4, desc[UR8][R2.64] ;  /* 0x0000000802047981 */ /* 0x004ea8000c1e1900 */
[----:B------:R-:W2:Y:S01]  /*00a0*/  LDG.E R5, desc[UR8][R2.64+0x4] ;  /* 0x0000040802057981 */ /* 0x000ea2000c1e1900 */
[----:B------:R-:W-:Y:S01]  /*00b0*/  UMOV UR4, 0x400 ;  /* 0x0000040000047882 */ /* 0x000fe20000000000 */
[----:B------:R-:W-:Y:S01]  /*00c0*/  ISETP.NE.AND P0, PT, R10, RZ, PT ;  /* 0x000000ff0a00720c */ /* 0x000fe20003f05270 */
[----:B----4-:R-:W-:Y:S01]  /*00d0*/  ULEA UR4, UR5, UR4, 0x18 ;  /* 0x0000000405047291 */ /* 0x010fe2000f8ec0ff */
[----:B------:R-:W-:Y:S01]  /*00e0*/  IMAD.MOV.U32 R8, RZ, RZ, 0x1 ;  /* 0x00000001ff087424 */ /* 0x000fe200078e00ff */
[----:B---3--:R-:W-:Y:S01]  /*00f0*/  USHF.R.S32.HI UR5, URZ, 0x1, UR6 ;  /* 0x00000001ff057899 */ /* 0x008fe20008011406 */
[----:B------:R-:W-:-:S03]  /*0100*/  VIADD R7, R0, 0x1 ;  /* 0x0000000100077836 */ /* 0x000fc60000000000 */
[----:B------:R-:W-:Y:S01]  /*0110*/  LEA R6, R10, UR4, 0x3 ;  /* 0x000000040a067c11 */ /* 0x000fe2000f8e18ff */
[----:B------:R-:W-:-:S04]  /*0120*/  UISETP.GE.AND UP0, UPT, UR5, 0x1, UPT ;  /* 0x000000010500788c */ /* 0x000fc8000bf06270 */
[----:B--2---:R0:W-:Y:S05]  /*0130*/  STS.64 [R6], R4 ;  /* 0x0000000406007388 */ /* 0x0041ea0000000a00 */
[----:B------:R-:W-:Y:S05]  /*0140*/  BRA.U !UP0, `(.L_x_1) ;  /* 0x00000001083c7547 */ /* 0x000fea000b800000 */
[----:B------:R-:W-:-:S07]  /*0150*/  HFMA2 R8, -RZ, RZ, 0, 5.9604644775390625e-08 ;  /* 0x00000001ff087431 */ /* 0x000fce00000001ff */
.L_x_2:
[----:B------:R-:W-:Y:S01]  /*0160*/  BAR.SYNC.DEFER_BLOCKING 0x0 ;  /* 0x0000000000007b1d */ /* 0x000fe20000010000 */
[----:B------:R-:W-:Y:S01]  /*0170*/  ISETP.GE.AND P1, PT, R10, UR5, PT ;  /* 0x000000050a007c0c */ /* 0x000fe2000bf26270 */
[----:B------:R-:W-:Y:S02]  /*0180*/  UISETP.GT.U32.AND UP0, UPT, UR5, 0x1, UPT ;  /* 0x000000010500788c */ /* 0x000fe4000bf04070 */
[----:B------:R-:W-:-:S07]  /*0190*/  USHF.R.U32.HI UR6, URZ, 0x1, UR5 ;  /* 0x00000001ff067899 */ /* 0x000fce0008011605 */
[----:B------:R-:W-:-:S03]  /*01a0*/  UMOV UR5, UR6 ;  /* 0x0000000600057c82 */ /* 0x000fc60008000000 */
[----:B-1----:R-:W-:-:S05]  /*01b0*/  @!P1 IMAD R2, R7, R8, RZ ;  /* 0x0000000807029224 */ /* 0x002fca00078e02ff */
[----:B------:R-:W-:-:S05]  /*01c0*/  @!P1 LEA R3, R2, UR4, 0x2 ;  /* 0x0000000402039c11 */ /* 0x000fca000f8e10ff */
[C---:B------:R-:W-:Y:S01]  /*01d0*/  @!P1 IMAD R2, R8.reuse, 0x4, R3 ;  /* 0x0000000408029824 */ /* 0x040fe200078e0203 */
[----:B------:R-:W-:Y:S01]  /*01e0*/  SHF.L.U32 R8, R8, 0x1, RZ ;  /* 0x0000000108087819 */ /* 0x000fe200000006ff */
[----:B------:R-:W-:Y:S04]  /*01f0*/  @!P1 LDS R3, [R3+-0x4] ;  /* 0xfffffc0003039984 */ /* 0x000fe80000000800 */
[----:B0-----:R-:W0:Y:S02]  /*0200*/  @!P1 LDS R4, [R2+-0x4] ;  /* 0xfffffc0002049984 */ /* 0x001e240000000800 */
[----:B0-----:R-:W-:-:S05]  /*0210*/  @!P1 IMAD.IADD R5, R3, 0x1, R4 ;  /* 0x0000000103059824 */ /* 0x001fca00078e0204 */
[----:B------:R1:W-:Y:S01]  /*0220*/  @!P1 STS [R2+-0x4], R5 ;  /* 0xfffffc0502009388 */ /* 0x0003e20000000800 */
[----:B------:R-:W-:Y:S05]  /*0230*/  BRA.U UP0, `(.L_x_2) ;  /* 0xfffffffd00c87547 */ /* 0x000fea000b83ffff */
.L_x_1:
[C---:B0-----:R-:W-:Y:S01]  /*0240*/  @!P0 LEA R4, R9.reuse, UR4, 0x2 ;  /* 0x0000000409048c11 */ /* 0x041fe2000f8e10ff */
[----:B-1----:R-:W0:Y:S01]  /*0250*/  @!P0 LDC.64 R2, c[0x0][0x390] ;  /* 0x0000e400ff028b82 */ /* 0x002e220000000a00 */
[----:B------:R-:W-:-:S03]  /*0260*/  ISETP.GE.AND P1, PT, R9, 0x2, PT ;  /* 0x000000020900780c */ /* 0x000fc60003f26270 */
[----:B------:R-:W0:Y:S04]  /*0270*/  @!P0 LDS R5, [R4+-0x4] ;  /* 0xfffffc0004058984 */ /* 0x000e280000000800 */
[----:B------:R1:W-:Y:S04]  /*0280*/  @!P0 STS [R4+-0x4], RZ ;  /* 0xfffffcff04008388 */ /* 0x0003e80000000800 */
[----:B0-----:R1:W-:Y:S02]  /*0290*/  @!P0 STG.E desc[UR8][R2.64], R5 ;  /* 0x0000000502008986 */ /* 0x0013e4000c101908 */
[----:B------:R-:W-:Y:S05]  /*02a0*/  @!P1 BRA `(.L_x_3) ;  /* 0x0000000000409947 */ /* 0x000fea0003800000 */
[----:B------:R-:W0:Y:S01]  /*02b0*/  LDCU UR6, c[0x0][0x398] ;  /* 0x00007300ff0677ac */ /* 0x000e220008000800 */
[----:B------:R-:W-:-:S05]  /*02c0*/  UMOV UR5, 0x1 ;  /* 0x0000000100057882 */ /* 0x000fca0000000000 */
.L_x_4:
[----:B------:R-:W-:Y:S01]  /*02d0*/  BAR.SYNC.DEFER_BLOCKING 0x0 ;  /* 0x0000000000007b1d */ /* 0x000fe20000010000 */
[----:B------:R-:W-:Y:S01]  /*02e0*/  ISETP.GE.U32.AND P0, PT, R10, UR5, PT ;  /* 0x000000050a007c0c */ /* 0x000fe2000bf06070 */
[----:B------:R-:W-:Y:S01]  /*02f0*/  USHF.L.U32 UR5, UR5, 0x1, URZ ;  /* 0x0000000105057899 */ /* 0x000fe200080006ff */
[----:B------:R-:W-:-:S03]  /*0300*/  SHF.R.U32.HI R8, RZ, 0x1, R8 ;  /* 0x00000001ff087819 */ /* 0x000fc60000011608 */
[----:B0-----:R-:W-:-:S08]  /*0310*/  UISETP.GE.AND UP0, UPT, UR5, UR6, UPT ;  /* 0x000000060500728c */ /* 0x001fd0000bf06270 */
[----:B-1----:R-:W-:-:S05]  /*0320*/  @!P0 IMAD R2, R7, R8, RZ ;  /* 0x0000000807028224 */ /* 0x002fca00078e02ff */
[----:B--2---:R-:W-:-:S05]  /*0330*/  @!P0 LEA R3, R2, UR4, 0x2 ;  /* 0x0000000402038c11 */ /* 0x004fca000f8e10ff */
[----:B------:R-:W-:Y:S01]  /*0340*/  @!P0 IMAD R4, R8, 0x4, R3 ;  /* 0x0000000408048824 */ /* 0x000fe200078e0203 */
[----:B------:R-:W-:Y:S04]  /*0350*/  @!P0 LDS R2, [R3+-0x4] ;  /* 0xfffffc0003028984 */ /* 0x000fe80000000800 */
[----:B------:R-:W0:Y:S02]  /*0360*/  @!P0 LDS R5, [R4+-0x4] ;  /* 0xfffffc0004058984 */ /* 0x000e240000000800 */
[----:B0-----:R-:W-:Y:S02]  /*0370*/  @!P0 IADD3 R9, PT, PT, R2, R5, RZ ;  /* 0x0000000502098210 */ /* 0x001fe40007ffe0ff */
[----:B------:R2:W-:Y:S04]  /*0380*/  @!P0 STS [R3+-0x4], R5 ;  /* 0xfffffc0503008388 */ /* 0x0005e80000000800 */
[----:B------:R2:W-:Y:S01]  /*0390*/  @!P0 STS [R4+-0x4], R9 ;  /* 0xfffffc0904008388 */ /* 0x0005e20000000800 */
[----:B------:R-:W-:Y:S05]  /*03a0*/  BRA.U !UP0, `(.L_x_4) ;  /* 0xfffffffd08c87547 */ /* 0x000fea000b83ffff */
.L_x_3:
[----:B------:R-:W-:Y:S08]  /*03b0*/  BAR.SYNC.DEFER_BLOCKING 0x0 ;  /* 0x0000000000007b1d */ /* 0x000ff00000010000 */
[----:B-12---:R-:W0:Y:S01]  /*03c0*/  LDC.64 R2, c[0x0][0x388] ;  /* 0x0000e200ff027b82 */ /* 0x006e220000000a00 */
[----:B------:R-:W1:Y:S01]  /*03d0*/  LDS.64 R6, [R6] ;  /* 0x0000000006067984 */ /* 0x000e620000000a00 */
[----:B0-----:R-:W-:-:S05]  /*03e0*/  IMAD.WIDE.U32 R2, R0, 0x4, R2 ;  /* 0x0000000400027825 */ /* 0x001fca00078e0002 */
[----:B-1----:R-:W-:Y:S04]  /*03f0*/  STG.E desc[UR8][R2.64], R6 ;  /* 0x0000000602007986 */ /* 0x002fe8000c101908 */
[----:B------:R-:W-:Y:S01]  /*0400*/  STG.E desc[UR8][R2.64+0x4], R7 ;  /* 0x0000040702007986 */ /* 0x000fe2000c101908 */
[----:B------:R-:W-:Y:S05]  /*0410*/  EXIT ;  /* 0x000000000000794d */ /* 0x000fea0003800000 */
.L_x_5:
        /* <DEDUP_REMOVED lines=14> */
.L_x_8:


//--------------------- .text._Z11phase1_flagPiS_ii --------------------------
	.section	.text._Z11phase1_flagPiS_ii,"ax",@progbits
	.align	128
        .global         _Z11phase1_flagPiS_ii
        .type           _Z11phase1_flagPiS_ii,@function
        .size           _Z11phase1_flagPiS_ii,(.L_x_9 - _Z11phase1_flagPiS_ii)
        .other          _Z11phase1_flagPiS_ii,@"STO_CUDA_ENTRY STV_DEFAULT"
_Z11phase1_flagPiS_ii:
.text._Z11phase1_flagPiS_ii:
        /* <DEDUP_REMOVED lines=11> */
[----:B------:R-:W3:Y:S01]  /*00b0*/  LDC.64 R4, c[0x0][0x388] ;  /* 0x0000e200ff047b82 */ /* 0x000ee20000000a00 */
[----:B0-----:R-:W-:-:S06]  /*00c0*/  IMAD.WIDE R2, R7, 0x4, R2 ;  /* 0x0000000407027825 */ /* 0x001fcc00078e0202 */
[----:B-1----:R-:W4:Y:S01]  /*00d0*/  LDG.E R2, desc[UR4][R2.64] ;  /* 0x0000000402027981 */ /* 0x002f22000c1e1900 */
[----:B---3--:R-:W-:Y:S01]  /*00e0*/  IMAD.WIDE R4, R7, 0x4, R4 ;  /* 0x0000000407047825 */ /* 0x008fe200078e0204 */
[----:B----4-:R-:W-:-:S04]  /*00f0*/  LOP3.LUT R0, RZ, R2, RZ, 0x33, !PT ;  /* 0x00000002ff007212 */ /* 0x010fc800078e33ff */
[----:B--2---:R-:W-:-:S04]  /*0100*/  SHF.R.U32.HI R0, RZ, UR6, R0 ;  /* 0x00000006ff007c19 */ /* 0x004fc80008011600 */
[----:B------:R-:W-:-:S05]  /*0110*/  LOP3.LUT R7, R0, 0x1, RZ, 0xc0, !PT ;  /* 0x0000000100077812 */ /* 0x000fca00078ec0ff */
[----:B------:R-:W-:Y:S01]  /*0120*/  STG.E desc[UR4][R4.64], R7 ;  /* 0x0000000704007986 */ /* 0x000fe2000c101904 */
[----:B------:R-:W-:Y:S05]  /*0130*/  EXIT ;  /* 0x000000000000794d */ /* 0x000fea0003800000 */
.L_x_6:
        /* <DEDUP_REMOVED lines=12> */
.L_x_9:


//--------------------- .nv.shared._Z14scatter_kernelPiS_S_iii --------------------------
	.section	.nv.shared._Z14scatter_kernelPiS_S_iii,"aw",@nobits
	.sectionflags	@""
	.align	16
	.zero		1024


//--------------------- .nv.shared.reserved.0     --------------------------
	.section	.nv.shared.reserved.0,"aw",@nobits
	.weak		__nv_reservedSMEM_offset_0_alias
	.size		__nv_reservedSMEM_offset_0_alias, 0, 64
	.other		__nv_reservedSMEM_offset_0_alias,@"STO_CUDA_RESERVED_SHARED STV_DEFAULT"
__nv_reservedSMEM_offset_0_alias:
	.zero		0
	.zero		64


//--------------------- .nv.shared._Z21exclusive_scan_kernelPiS_S_i --------------------------
	.section	.nv.shared._Z21exclusive_scan_kernelPiS_S_i,"aw",@nobits
	.sectionflags	@""
	.align	16
	.zero		1024


//--------------------- .nv.shared._Z11phase1_flagPiS_ii --------------------------
	.section	.nv.shared._Z11phase1_flagPiS_ii,"aw",@nobits
	.sectionflags	@""
	.align	16
	.zero		1024


//--------------------- .nv.constant0._Z14scatter_kernelPiS_S_iii --------------------------
	.section	.nv.constant0._Z14scatter_kernelPiS_S_iii,"a",@progbits
	.sectionflags	@""
	.align	4
.nv.constant0._Z14scatter_kernelPiS_S_iii:
	.zero		932


//--------------------- .nv.constant0._Z21exclusive_scan_kernelPiS_S_i --------------------------
	.section	.nv.constant0._Z21exclusive_scan_kernelPiS_S_i,"a",@progbits
	.sectionflags	@""
	.align	4
.nv.constant0._Z21exclusive_scan_kernelPiS_S_i:
	.zero		924


//--------------------- .nv.constant0._Z11phase1_flagPiS_ii --------------------------
	.section	.nv.constant0._Z11phase1_flagPiS_ii,"a",@progbits
	.sectionflags	@""
	.align	4
.nv.constant0._Z11phase1_flagPiS_ii:
	.zero		920


//--------------------- SYMBOLS --------------------------

	.type		.nv.reservedSmem.offset0,@object
	.size		.nv.reservedSmem.offset0,0x4
	.type		.nv.reservedSmem.cap,@object
	.size		.nv.reservedSmem.cap,0x4
